	.headerflags	@"EF_CUDA_TEXMODE_UNIFIED EF_CUDA_64BIT_ADDRESS EF_CUDA_ACCELERATORS EF_CUDA_SM90 EF_CUDA_VIRTUAL_SM(EF_CUDA_SM90)"
	.elftype	@"ET_EXEC"


//--------------------- .nv.info                  --------------------------
	.section	.nv.info,"",@"SHT_CUDA_INFO"
	.align	4


	//----- nvinfo : EIATTR_REGCOUNT
	.align		4
        /*0000*/ 	.byte	0x04, 0x2f
        /*0002*/ 	.short	(.L_1 - .L_0)
	.align		4
.L_0:
        /*0004*/ 	.word	index@(triton_poi_fused_add_convolution_native_batch_norm_backward_43)
        /*0008*/ 	.word	0x0000001a


	//----- nvinfo : EIATTR_MIN_STACK_SIZE
	.align		4
.L_1:
        /*000c*/ 	.byte	0x04, 0x12
        /*000e*/ 	.short	(.L_3 - .L_2)
	.align		4
.L_2:
        /*0010*/ 	.word	index@(triton_poi_fused_add_convolution_native_batch_norm_backward_43)
        /*0014*/ 	.word	0x00000000


	//----- nvinfo : EIATTR_FRAME_SIZE
	.align		4
.L_3:
        /*0018*/ 	.byte	0x04, 0x11
        /*001a*/ 	.short	(.L_5 - .L_4)
	.align		4
.L_4:
        /*001c*/ 	.word	index@(triton_poi_fused_add_convolution_native_batch_norm_backward_43)
        /*0020*/ 	.word	0x00000000


	//----- nvinfo : EIATTR_MIN_STACK_SIZE
	.align		4
.L_5:
        /*0024*/ 	.byte	0x04, 0x12
        /*0026*/ 	.short	(.L_7 - .L_6)
	.align		4
.L_6:
        /*0028*/ 	.word	index@(triton_poi_fused_add_convolution_native_batch_norm_backward_43)
        /*002c*/ 	.word	0x00000000
.L_7:


//--------------------- .nv.info.triton_poi_fused_add_convolution_native_batch_norm_backward_43 --------------------------
	.section	.nv.info.triton_poi_fused_add_convolution_native_batch_norm_backward_43,"",@"SHT_CUDA_INFO"
	.sectionflags	@""
	.align	4


	//----- nvinfo : EIATTR_CUDA_API_VERSION
	.align		4
        /*0000*/ 	.byte	0x04, 0x37
        /*0002*/ 	.short	(.L_9 - .L_8)
.L_8:
        /*0004*/ 	.word	0x0000007c


	//----- nvinfo : EIATTR_KPARAM_INFO
	.align		4
.L_9:
        /*0008*/ 	.byte	0x04, 0x17
        /*000a*/ 	.short	(.L_11 - .L_10)
.L_10:
        /*000c*/ 	.word	0x00000000
        /*0010*/ 	.short	0x0006
        /*0012*/ 	.short	0x0030
        /*0014*/ 	.byte	0x00, 0xf0, 0x11, 0x00


	//----- nvinfo : EIATTR_KPARAM_INFO
	.align		4
.L_11:
        /*0018*/ 	.byte	0x04, 0x17
        /*001a*/ 	.short	(.L_13 - .L_12)
.L_12:
        /*001c*/ 	.word	0x00000000
        /*0020*/ 	.short	0x0005
        /*0022*/ 	.short	0x0028
        /*0024*/ 	.byte	0x00, 0xf4, 0x21, 0x00


	//----- nvinfo : EIATTR_KPARAM_INFO
	.align		4
.L_13:
        /*0028*/ 	.byte	0x04, 0x17
        /*002a*/ 	.short	(.L_15 - .L_14)
.L_14:
        /*002c*/ 	.word	0x00000000
        /*0030*/ 	.short	0x0004
        /*0032*/ 	.short	0x0020
        /*0034*/ 	.byte	0x00, 0xf4, 0x21, 0x00


	//----- nvinfo : EIATTR_KPARAM_INFO
	.align		4
.L_15:
        /*0038*/ 	.byte	0x04, 0x17
        /*003a*/ 	.short	(.L_17 - .L_16)
.L_16:
        /*003c*/ 	.word	0x00000000
        /*0040*/ 	.short	0x0003
        /*0042*/ 	.short	0x0018
        /*0044*/ 	.byte	0x00, 0xf4, 0x21, 0x00


	//----- nvinfo : EIATTR_KPARAM_INFO
	.align		4
.L_17:
        /*0048*/ 	.byte	0x04, 0x17
        /*004a*/ 	.short	(.L_19 - .L_18)
.L_18:
        /*004c*/ 	.word	0x00000000
        /*0050*/ 	.short	0x0002
        /*0052*/ 	.short	0x0010
        /*0054*/ 	.byte	0x00, 0xf4, 0x21, 0x00


	//----- nvinfo : EIATTR_KPARAM_INFO
	.align		4
.L_19:
        /*0058*/ 	.byte	0x04, 0x17
        /*005a*/ 	.short	(.L_21 - .L_20)
.L_20:
        /*005c*/ 	.word	0x00000000
        /*0060*/ 	.short	0x0001
        /*0062*/ 	.short	0x0008
        /*0064*/ 	.byte	0x00, 0xf4, 0x21, 0x00


	//----- nvinfo : EIATTR_KPARAM_INFO
	.align		4
.L_21:
        /*0068*/ 	.byte	0x04, 0x17
        /*006a*/ 	.short	(.L_23 - .L_22)
.L_22:
        /*006c*/ 	.word	0x00000000
        /*0070*/ 	.short	0x0000
        /*0072*/ 	.short	0x0000
        /*0074*/ 	.byte	0x00, 0xf4, 0x21, 0x00


	//----- nvinfo : EIATTR_SPARSE_MMA_MASK
	.align		4
.L_23:
        /*0078*/ 	.byte	0x03, 0x50
        /*007a*/ 	.short	0x0000


	//----- nvinfo : EIATTR_MAXREG_COUNT
	.align		4
        /*007c*/ 	.byte	0x03, 0x1b
        /*007e*/ 	.short	0x00ff


	//----- nvinfo : EIATTR_EXIT_INSTR_OFFSETS
	.align		4
        /*0080*/ 	.byte	0x04, 0x1c
        /*0082*/ 	.short	(.L_25 - .L_24)


	//   ....[0]....
.L_24:
        /*0084*/ 	.word	0x00000310


	//   ....[1]....
        /*0088*/ 	.word	0x00000330


	//----- nvinfo : EIATTR_REQNTID
	.align		4
.L_25:
        /*008c*/ 	.byte	0x04, 0x10
        /*008e*/ 	.short	(.L_27 - .L_26)
.L_26:
        /*0090*/ 	.word	0x00000080
        /*0094*/ 	.word	0x00000001
        /*0098*/ 	.word	0x00000001


	//----- nvinfo : EIATTR_CBANK_PARAM_SIZE
	.align		4
.L_27:
        /*009c*/ 	.byte	0x03, 0x19
        /*009e*/ 	.short	0x0034


	//----- nvinfo : EIATTR_PARAM_CBANK
	.align		4
        /*00a0*/ 	.byte	0x04, 0x0a
        /*00a2*/ 	.short	(.L_29 - .L_28)
	.align		4
.L_28:
        /*00a4*/ 	.word	index@(.nv.constant0.triton_poi_fused_add_convolution_native_batch_norm_backward_43)
        /*00a8*/ 	.short	0x0210
        /*00aa*/ 	.short	0x0034


	//----- nvinfo : EIATTR_SW_WAR
	.align		4
.L_29:
        /*00ac*/ 	.byte	0x04, 0x36
        /*00ae*/ 	.short	(.L_31 - .L_30)
.L_30:
        /*00b0*/ 	.word	0x00000008
.L_31:


//--------------------- .nv.callgraph             --------------------------
	.section	.nv.callgraph,"",@"SHT_CUDA_CALLGRAPH"
	.align	4
	.sectionentsize	8
	.align		4
        /*0000*/ 	.word	0x00000000
	.align		4
        /*0004*/ 	.word	0xffffffff
	.align		4
        /*0008*/ 	.word	0x00000000
	.align		4
        /*000c*/ 	.word	0xfffffffe
	.align		4
        /*0010*/ 	.word	0x00000000
	.align		4
        /*0014*/ 	.word	0xfffffffd
	.align		4
        /*0018*/ 	.word	0x00000000
	.align		4
        /*001c*/ 	.word	0xfffffffc


//--------------------- .text.triton_poi_fused_add_convolution_native_batch_norm_backward_43 --------------------------
	.section	.text.triton_poi_fused_add_convolution_native_batch_norm_backward_43,"ax",@progbits
	.align	128
        .global         triton_poi_fused_add_convolution_native_batch_norm_backward_43
        .type           triton_poi_fused_add_convolution_native_batch_norm_backward_43,@function
        .size           triton_poi_fused_add_convolution_native_batch_norm_backward_43,(.L_x_1 - triton_poi_fused_add_convolution_native_batch_norm_backward_43)
        .other          triton_poi_fused_add_convolution_native_batch_norm_backward_43,@"STO_CUDA_ENTRY STV_DEFAULT"
triton_poi_fused_add_convolution_native_batch_norm_backward_43:
.text.triton_poi_fused_add_convolution_native_batch_norm_backward_43:
[----:B------:R-:W0:Y:S01]  /*0000*/  LDC R1, c[0x0][0x28] ;  /* 0x00000a00ff017b82 */ /* 0x000e220000000800 */
[----:B------:R-:W1:Y:S07]  /*0010*/  S2R R0, SR_TID.X ;  /* 0x0000000000007919 */ /* 0x000e6e0000002100 */
[----:B------:R-:W2:Y:S01]  /*0020*/  LDC.64 R14, c[0x0][0x218] ;  /* 0x00008600ff0e7b82 */ /* 0x000ea20000000a00 */
[----:B------:R-:W-:Y:S01]  /*0030*/  CS2R R16, SRZ ;  /* 0x0000000000107805 */ /* 0x000fe2000001ff00 */
[----:B------:R-:W-:Y:S01]  /*0040*/  ULDC.64 UR4, c[0x0][0x208] ;  /* 0x0000820000047ab9 */ /* 0x000fe20000000a00 */
[----:B------:R-:W3:Y:S05]  /*0050*/  S2R R5, SR_CTAID.X ;  /* 0x0000000000057919 */ /* 0x000eea0000002500 */
[----:B------:R-:W4:Y:S08]  /*0060*/  LDC.64 R12, c[0x0][0x210] ;  /* 0x00008400ff0c7b82 */ /* 0x000f300000000a00 */
[----:B------:R-:W5:Y:S08]  /*0070*/  LDC.64 R8, c[0x0][0x220] ;  /* 0x00008800ff087b82 */ /* 0x000f700000000a00 */
[----:B------:R-:W2:Y:S01]  /*0080*/  LDC.64 R10, c[0x0][0x228] ;  /* 0x00008a00ff0a7b82 */ /* 0x000ea20000000a00 */
[----:B-1----:R-:W-:-:S07]  /*0090*/  SHF.L.U32 R0, R0, 0x1, RZ ;  /* 0x0000000100007819 */ /* 0x002fce00000006ff */
[----:B------:R-:W1:Y:S01]  /*00a0*/  LDC.64 R6, c[0x0][0x230] ;  /* 0x00008c00ff067b82 */ /* 0x000e620000000a00 */
[----:B---3--:R-:W-:Y:S02]  /*00b0*/  SHF.R.S32.HI R3, RZ, 0x17, R5 ;  /* 0x00000017ff037819 */ /* 0x008fe40000011405 */
[----:B------:R-:W-:Y:S02]  /*00c0*/  LOP3.LUT R0, R0, 0xfe, RZ, 0xc0, !PT ;  /* 0x000000fe00007812 */ /* 0x000fe400078ec0ff */
[----:B------:R-:W-:Y:S02]  /*00d0*/  SGXT R3, R3, 0x1 ;  /* 0x000000010303781a */ /* 0x000fe40000000200 */
[----:B------:R-:W-:Y:S02]  /*00e0*/  LEA R0, R5, R0, 0x8 ;  /* 0x0000000005007211 */ /* 0x000fe400078e40ff */
[----:B------:R-:W-:Y:S02]  /*00f0*/  CS2R R4, SRZ ;  /* 0x0000000000047805 */ /* 0x000fe4000001ff00 */
[----:B------:R-:W-:Y:S01]  /*0100*/  LEA.HI R3, R3, R0, RZ, 0x6 ;  /* 0x0000000003037211 */ /* 0x000fe200078f30ff */
[C---:B----4-:R-:W-:Y:S01]  /*0110*/  IMAD.WIDE R12, R0.reuse, 0x4, R12 ;  /* 0x00000004000c7825 */ /* 0x050fe200078e020c */
[----:B------:R-:W-:-:S02]  /*0120*/  ISETP.GE.AND P0, PT, R0, 0x400, PT ;  /* 0x000004000000780c */ /* 0x000fc40003f06270 */
[----:B------:R-:W-:Y:S01]  /*0130*/  SHF.R.S32.HI R3, RZ, 0x6, R3 ;  /* 0x00000006ff037819 */ /* 0x000fe20000011403 */
[----:B-----5:R-:W-:-:S03]  /*0140*/  IMAD.WIDE R8, R0, 0x4, R8 ;  /* 0x0000000400087825 */ /* 0x020fc600078e0208 */
[----:B------:R-:W-:-:S04]  /*0150*/  LEA.HI R2, R3, R3, RZ, 0x2 ;  /* 0x0000000303027211 */ /* 0x000fc800078f10ff */
[----:B------:R-:W-:Y:S02]  /*0160*/  LOP3.LUT R2, R2, 0xfffffffc, RZ, 0xc0, !PT ;  /* 0xfffffffc02027812 */ /* 0x000fe400078ec0ff */
[----:B------:R-:W-:Y:S01]  /*0170*/  CS2R R20, SRZ ;  /* 0x0000000000147805 */ /* 0x000fe2000001ff00 */
[----:B------:R-:W3:Y:S01]  /*0180*/  @!P0 LDG.E.64 R4, desc[UR4][R12.64] ;  /* 0x000000040c048981 */ /* 0x000ee2000c1e1b00 */
[----:B------:R-:W-:Y:S02]  /*0190*/  IADD3 R19, R3, -R2, RZ ;  /* 0x8000000203137210 */ /* 0x000fe40007ffe0ff */
[----:B------:R-:W-:-:S03]  /*01a0*/  CS2R R2, SRZ ;  /* 0x0000000000027805 */ /* 0x000fc6000001ff00 */
[----:B--2---:R-:W-:-:S03]  /*01b0*/  IMAD.WIDE R14, R19, 0x4, R14 ;  /* 0x00000004130e7825 */ /* 0x004fc600078e020e */
[----:B------:R-:W2:Y:S04]  /*01c0*/  @!P0 LDG.E.64 R2, desc[UR4][R8.64] ;  /* 0x0000000408028981 */ /* 0x000ea8000c1e1b00 */
[----:B------:R-:W3:Y:S01]  /*01d0*/  @!P0 LDG.E.EL R17, desc[UR4][R14.64] ;  /* 0x000000040e118981 */ /* 0x000ee2000c2e1900 */
[----:B0-----:R-:W-:-:S03]  /*01e0*/  IMAD.WIDE R10, R19, 0x4, R10 ;  /* 0x00000004130a7825 */ /* 0x001fc600078e020a */
[----:B------:R-:W4:Y:S01]  /*01f0*/  @!P0 LDG.E.EL R16, desc[UR4][R14.64] ;  /* 0x000000040e108981 */ /* 0x000f22000c2e1900 */
[----:B------:R-:W-:-:S03]  /*0200*/  CS2R R22, SRZ ;  /* 0x0000000000167805 */ /* 0x000fc6000001ff00 */
[----:B------:R-:W5:Y:S01]  /*0210*/  @!P0 LDG.E.EL R20, desc[UR4][R10.64] ;  /* 0x000000040a148981 */ /* 0x000f62000c2e1900 */
[----:B-1----:R-:W-:Y:S02]  /*0220*/  IMAD.WIDE R18, R19, 0x4, R6 ;  /* 0x0000000413127825 */ /* 0x002fe400078e0206 */
[----:B------:R-:W0:Y:S01]  /*0230*/  LDC.64 R6, c[0x0][0x238] ;  /* 0x00008e00ff067b82 */ /* 0x000e220000000a00 */
[----:B------:R-:W5:Y:S04]  /*0240*/  @!P0 LDG.E.EL R21, desc[UR4][R10.64] ;  /* 0x000000040a158981 */ /* 0x000f68000c2e1900 */
[----:B------:R-:W5:Y:S04]  /*0250*/  @!P0 LDG.E.EL R23, desc[UR4][R18.64] ;  /* 0x0000000412178981 */ /* 0x000f68000c2e1900 */
[----:B------:R-:W5:Y:S01]  /*0260*/  @!P0 LDG.E.EL R22, desc[UR4][R18.64] ;  /* 0x0000000412168981 */ /* 0x000f62000c2e1900 */
[----:B0-----:R-:W-:-:S04]  /*0270*/  IMAD.WIDE R6, R0, 0x4, R6 ;  /* 0x0000000400067825 */ /* 0x001fc800078e0206 */
[----:B---3--:R-:W-:Y:S01]  /*0280*/  FADD R17, R17, R4 ;  /* 0x0000000411117221 */ /* 0x008fe20000000000 */
[----:B----4-:R-:W-:-:S03]  /*0290*/  FADD R16, R16, R5 ;  /* 0x0000000510107221 */ /* 0x010fc60000000000 */
[----:B--2---:R-:W-:Y:S01]  /*02a0*/  FADD R17, R17, R2 ;  /* 0x0000000211117221 */ /* 0x004fe20000000000 */
[----:B------:R-:W-:-:S03]  /*02b0*/  FADD R16, R16, R3 ;  /* 0x0000000310107221 */ /* 0x000fc60000000000 */
[----:B-----5:R-:W-:Y:S01]  /*02c0*/  FADD R20, R17, -R20 ;  /* 0x8000001411147221 */ /* 0x020fe20000000000 */
[----:B------:R-:W-:-:S05]  /*02d0*/  FADD R21, R16, -R21 ;  /* 0x8000001510157221 */ /* 0x000fca0000000000 */
[----:B------:R0:W-:Y:S01]  /*02e0*/  @!P0 STG.E.64 desc[UR4][R12.64], R20 ;  /* 0x000000140c008986 */ /* 0x0001e2000c101b04 */
[----:B------:R-:W-:Y:S01]  /*02f0*/  FADD R2, -R23, R2 ;  /* 0x0000000217027221 */ /* 0x000fe20000000100 */
[----:B------:R-:W-:Y:S01]  /*0300*/  FADD R3, -R22, R3 ;  /* 0x0000000316037221 */ /* 0x000fe20000000100 */
[----:B0-----:R-:W-:Y:S06]  /*0310*/  @P0 EXIT ;  /* 0x000000000000094d */ /* 0x001fec0003800000 */
[----:B------:R-:W-:Y:S01]  /*0320*/  STG.E.64 desc[UR4][R6.64], R2 ;  /* 0x0000000206007986 */ /* 0x000fe2000c101b04 */
[----:B------:R-:W-:Y:S05]  /*0330*/  EXIT ;  /* 0x000000000000794d */ /* 0x000fea0003800000 */
.L_x_0:
[----:B------:R-:W-:-:S00]  /*0340*/  BRA `(.L_x_0) ;  /* 0xfffffffc00fc7947 */ /* 0x000fc0000383ffff */
[----:B------:R-:W-:-:S00]  /*0350*/  NOP ;  /* 0x0000000000007918 */ /* 0x000fc00000000000 */
        /* <DEDUP_REMOVED lines=10> */
.L_x_1:


//--------------------- .nv.constant0.triton_poi_fused_add_convolution_native_batch_norm_backward_43 --------------------------
	.section	.nv.constant0.triton_poi_fused_add_convolution_native_batch_norm_backward_43,"a",@progbits
	.sectionflags	@""
	.align	4
.nv.constant0.triton_poi_fused_add_convolution_native_batch_norm_backward_43:
	.zero		580
